//
// Generated by NVIDIA NVVM Compiler
//
// Compiler Build ID: CL-36424714
// Cuda compilation tools, release 13.0, V13.0.88
// Based on NVVM 20.0.0
//

.version 9.0
.target sm_100
.address_size 64

	// .globl	_Z7prescanPiS_iii
.extern .shared .align 16 .b8 mapped_idata[];

.visible .entry _Z7prescanPiS_iii(
	.param .u64 .ptr .align 1 _Z7prescanPiS_iii_param_0,
	.param .u64 .ptr .align 1 _Z7prescanPiS_iii_param_1,
	.param .u32 _Z7prescanPiS_iii_param_2,
	.param .u32 _Z7prescanPiS_iii_param_3,
	.param .u32 _Z7prescanPiS_iii_param_4
)
{
	.reg .pred 	%p<14>;
	.reg .b32 	%r<67>;
	.reg .b64 	%rd<9>;

	ld.param.u64 	%rd3, [_Z7prescanPiS_iii_param_0];
	ld.param.u64 	%rd4, [_Z7prescanPiS_iii_param_1];
	ld.param.u32 	%r20, [_Z7prescanPiS_iii_param_2];
	ld.param.u32 	%r21, [_Z7prescanPiS_iii_param_3];
	ld.param.u32 	%r65, [_Z7prescanPiS_iii_param_4];
	mov.u32 	%r23, %ctaid.x;
	mov.u32 	%r24, %ntid.x;
	mov.u32 	%r1, %tid.x;
	mad.lo.s32 	%r66, %r23, %r24, %r1;
	mov.u32 	%r25, %nctaid.x;
	mul.lo.s32 	%r3, %r24, %r25;
	setp.ge.u32 	%p1, %r66, %r20;
	@%p1 bra 	$L__BB0_3;
	cvta.to.global.u64 	%rd1, %rd4;
	mov.u32 	%r62, %r66;
$L__BB0_2:
	mul.wide.u32 	%rd5, %r62, 4;
	add.s64 	%rd6, %rd1, %rd5;
	ld.global.u32 	%r26, [%rd6];
	setp.eq.s32 	%p2, %r26, %r21;
	selp.u32 	%r27, 1, 0, %p2;
	shl.b32 	%r28, %r62, 2;
	mov.u32 	%r29, mapped_idata;
	add.s32 	%r30, %r29, %r28;
	st.shared.u32 	[%r30], %r27;
	add.s32 	%r62, %r62, %r3;
	setp.lt.u32 	%p3, %r62, %r20;
	@%p3 bra 	$L__BB0_2;
$L__BB0_3:
	setp.ge.s32 	%p4, %r20, %r65;
	mov.u32 	%r63, %r20;
	@%p4 bra 	$L__BB0_4;
	bra.uni 	$L__BB0_18;
$L__BB0_4:
	setp.lt.s32 	%p6, %r65, 1;
	@%p6 bra 	$L__BB0_9;
	shl.b32 	%r36, %r1, 1;
	add.s32 	%r6, %r36, 2;
	shl.b32 	%r7, %r65, 1;
	mov.b32 	%r64, 1;
	mov.u32 	%r40, mapped_idata;
$L__BB0_6:
	bar.sync 	0;
	mul.lo.s32 	%r13, %r6, %r64;
	add.s32 	%r37, %r13, -1;
	setp.ge.u32 	%p7, %r37, %r7;
	@%p7 bra 	$L__BB0_8;
	sub.s32 	%r38, %r13, %r64;
	shl.b32 	%r39, %r38, 2;
	add.s32 	%r41, %r40, %r39;
	ld.shared.u32 	%r42, [%r41+-4];
	shl.b32 	%r43, %r64, 2;
	add.s32 	%r44, %r41, %r43;
	ld.shared.u32 	%r45, [%r44+-4];
	add.s32 	%r46, %r45, %r42;
	st.shared.u32 	[%r44+-4], %r46;
$L__BB0_8:
	shl.b32 	%r64, %r64, 1;
	setp.gt.s32 	%p8, %r64, %r65;
	@%p8 bra 	$L__BB0_9;
	bra.uni 	$L__BB0_6;
$L__BB0_9:
	setp.lt.s32 	%p9, %r65, 2;
	@%p9 bra 	$L__BB0_14;
	shl.b32 	%r47, %r1, 1;
	add.s32 	%r10, %r47, 2;
	shl.b32 	%r11, %r65, 1;
	mov.u32 	%r51, mapped_idata;
$L__BB0_11:
	shr.u32 	%r16, %r65, 1;
	bar.sync 	0;
	mul.lo.s32 	%r17, %r10, %r16;
	add.s32 	%r48, %r17, %r16;
	add.s32 	%r49, %r48, -1;
	setp.ge.u32 	%p10, %r49, %r11;
	@%p10 bra 	$L__BB0_13;
	shl.b32 	%r50, %r17, 2;
	add.s32 	%r52, %r51, %r50;
	ld.shared.u32 	%r53, [%r52+-4];
	shl.b32 	%r54, %r16, 2;
	add.s32 	%r55, %r52, %r54;
	ld.shared.u32 	%r56, [%r55+-4];
	add.s32 	%r57, %r56, %r53;
	st.shared.u32 	[%r55+-4], %r57;
$L__BB0_13:
	setp.gt.u32 	%p11, %r65, 3;
	mov.u32 	%r65, %r16;
	@%p11 bra 	$L__BB0_11;
$L__BB0_14:
	setp.ge.u32 	%p12, %r66, %r20;
	bar.sync 	0;
	@%p12 bra 	$L__BB0_17;
	cvta.to.global.u64 	%rd2, %rd3;
	mov.u32 	%r59, mapped_idata;
$L__BB0_16:
	shl.b32 	%r58, %r66, 2;
	add.s32 	%r60, %r59, %r58;
	ld.shared.u32 	%r61, [%r60];
	mul.wide.u32 	%rd7, %r66, 4;
	add.s64 	%rd8, %rd2, %rd7;
	st.global.u32 	[%rd8], %r61;
	add.s32 	%r66, %r66, %r3;
	setp.lt.u32 	%p13, %r66, %r20;
	@%p13 bra 	$L__BB0_16;
$L__BB0_17:
	ret;
$L__BB0_18:
	shl.b32 	%r31, %r63, 2;
	mov.u32 	%r32, mapped_idata;
	add.s32 	%r33, %r32, %r31;
	mov.b32 	%r34, 0;
	st.shared.u32 	[%r33], %r34;
	add.s32 	%r63, %r63, %r3;
	setp.lt.s32 	%p5, %r63, %r65;
	@%p5 bra 	$L__BB0_18;
	bra.uni 	$L__BB0_4;

}


// ===== COMPILED SASS (sm_100) =====

	.target	sm_100

	.elftype	@"ET_EXEC"


//--------------------- .note.nv.tkinfo           --------------------------
	.section	.note.nv.tkinfo,"",@"SHT_NOTE"
	.sectionflags	@"SHF_NOTE_NV_TKINFO"
	.tkinfo
        /*0018*/ 	.word	0x00000002
        /*0030*/ 	.string	""
        /*0030*/ 	.string	"ptxas"
        /*0030*/ 	.string	"Cuda compilation tools, release 13.0, V13.0.88"
        /*0030*/ 	.string	"Build cuda_13.0.r13.0/compiler.36424714_0"
        /*0030*/ 	.string	"-arch sm_100 -m 64 "



//--------------------- .note.nv.cuinfo           --------------------------
	.section	.note.nv.cuinfo,"",@"SHT_NOTE"
	.sectionflags	@"SHF_NOTE_NV_CUINFO"
        /*0018*/ 	.short	0x0002
        /*001a*/ 	.short	0x0064
        /*001c*/ 	.short	0x0082
	.zero		2


//--------------------- .nv.info                  --------------------------
	.section	.nv.info,"",@"SHT_CUDA_INFO"
	.align	4


	//----- nvinfo : EIATTR_REGCOUNT
	.align		4
        /*0000*/ 	.byte	0x04, 0x2f
        /*0002*/ 	.short	(.L_1 - .L_0)
	.align		4
.L_0:
        /*0004*/ 	.word	index@(_Z7prescanPiS_iii)
        /*0008*/ 	.word	0x0000000f


	//----- nvinfo : EIATTR_FRAME_SIZE
	.align		4
.L_1:
        /*000c*/ 	.byte	0x04, 0x11
        /*000e*/ 	.short	(.L_3 - .L_2)
	.align		4
.L_2:
        /*0010*/ 	.word	index@(_Z7prescanPiS_iii)
        /*0014*/ 	.word	0x00000000


	//----- nvinfo : EIATTR_MIN_STACK_SIZE
	.align		4
.L_3:
        /*0018*/ 	.byte	0x04, 0x12
        /*001a*/ 	.short	(.L_5 - .L_4)
	.align		4
.L_4:
        /*001c*/ 	.word	index@(_Z7prescanPiS_iii)
        /*0020*/ 	.word	0x00000000
.L_5:


//--------------------- .nv.compat                --------------------------
	.section	.nv.compat,"",@"SHT_CUDA_COMPAT_INFO"
	.align	4
        /*0000*/ 	.byte	0x02, 0x09, 0x00, 0x00, 0x02, 0x02, 0x01, 0x00, 0x02, 0x05, 0x05, 0x00, 0x03, 0x07, 0x01, 0x01
        /*0010*/ 	.byte	0x02, 0x03, 0x00, 0x00, 0x02, 0x06, 0x01, 0x00, 0x04, 0x0b, 0x08, 0x00, 0x09, 0x00, 0x00, 0x00
        /*0020*/ 	.byte	0x00, 0x00, 0x00, 0x00


//--------------------- .nv.info._Z7prescanPiS_iii --------------------------
	.section	.nv.info._Z7prescanPiS_iii,"",@"SHT_CUDA_INFO"
	.sectionflags	@""
	.align	4


	//----- nvinfo : EIATTR_CUDA_API_VERSION
	.align		4
        /*0000*/ 	.byte	0x04, 0x37
        /*0002*/ 	.short	(.L_7 - .L_6)
.L_6:
        /*0004*/ 	.word	0x00000082


	//----- nvinfo : EIATTR_KPARAM_INFO
	.align		4
.L_7:
        /*0008*/ 	.byte	0x04, 0x17
        /*000a*/ 	.short	(.L_9 - .L_8)
.L_8:
        /*000c*/ 	.word	0x00000000
        /*0010*/ 	.short	0x0004
        /*0012*/ 	.short	0x0018
        /*0014*/ 	.byte	0x00, 0xf0, 0x11, 0x00


	//----- nvinfo : EIATTR_KPARAM_INFO
	.align		4
.L_9:
        /*0018*/ 	.byte	0x04, 0x17
        /*001a*/ 	.short	(.L_11 - .L_10)
.L_10:
        /*001c*/ 	.word	0x00000000
        /*0020*/ 	.short	0x0003
        /*0022*/ 	.short	0x0014
        /*0024*/ 	.byte	0x00, 0xf0, 0x11, 0x00


	//----- nvinfo : EIATTR_KPARAM_INFO
	.align		4
.L_11:
        /*0028*/ 	.byte	0x04, 0x17
        /*002a*/ 	.short	(.L_13 - .L_12)
.L_12:
        /*002c*/ 	.word	0x00000000
        /*0030*/ 	.short	0x0002
        /*0032*/ 	.short	0x0010
        /*0034*/ 	.byte	0x00, 0xf0, 0x11, 0x00


	//----- nvinfo : EIATTR_KPARAM_INFO
	.align		4
.L_13:
        /*0038*/ 	.byte	0x04, 0x17
        /*003a*/ 	.short	(.L_15 - .L_14)
.L_14:
        /*003c*/ 	.word	0x00000000
        /*0040*/ 	.short	0x0001
        /*0042*/ 	.short	0x0008
        /*0044*/ 	.byte	0x00, 0xf5, 0x21, 0x00


	//----- nvinfo : EIATTR_KPARAM_INFO
	.align		4
.L_15:
        /*0048*/ 	.byte	0x04, 0x17
        /*004a*/ 	.short	(.L_17 - .L_16)
.L_16:
        /*004c*/ 	.word	0x00000000
        /*0050*/ 	.short	0x0000
        /*0052*/ 	.short	0x0000
        /*0054*/ 	.byte	0x00, 0xf5, 0x21, 0x00


	//----- nvinfo : EIATTR_SPARSE_MMA_MASK
	.align		4
.L_17:
        /*0058*/ 	.byte	0x03, 0x50
        /*005a*/ 	.short	0x0000


	//----- nvinfo : EIATTR_MAXREG_COUNT
	.align		4
        /*005c*/ 	.byte	0x03, 0x1b
        /*005e*/ 	.short	0x00ff


	//----- nvinfo : EIATTR_NUM_BARRIERS
	.align		4
        /*0060*/ 	.byte	0x02, 0x4c
        /*0062*/ 	.byte	0x01
	.zero		1


	//----- nvinfo : EIATTR_MERCURY_ISA_VERSION
	.align		4
        /*0064*/ 	.byte	0x03, 0x5f
        /*0066*/ 	.short	0x0101


	//----- nvinfo : EIATTR_VRC_CTA_INIT_COUNT
	.align		4
        /*0068*/ 	.byte	0x02, 0x4a
	.zero		1
	.zero		1


	//----- nvinfo : EIATTR_EXIT_INSTR_OFFSETS
	.align		4
        /*006c*/ 	.byte	0x04, 0x1c
        /*006e*/ 	.short	(.L_19 - .L_18)


	//   ....[0]....
.L_18:
        /*0070*/ 	.word	0x000005b0


	//   ....[1]....
        /*0074*/ 	.word	0x00000670


	//----- nvinfo : EIATTR_CRS_STACK_SIZE
	.align		4
.L_19:
        /*0078*/ 	.byte	0x04, 0x1e
        /*007a*/ 	.short	(.L_21 - .L_20)
.L_20:
        /*007c*/ 	.word	0x00000000


	//----- nvinfo : EIATTR_CBANK_PARAM_SIZE
	.align		4
.L_21:
        /*0080*/ 	.byte	0x03, 0x19
        /*0082*/ 	.short	0x001c


	//----- nvinfo : EIATTR_PARAM_CBANK
	.align		4
        /*0084*/ 	.byte	0x04, 0x0a
        /*0086*/ 	.short	(.L_23 - .L_22)
	.align		4
.L_22:
        /*0088*/ 	.word	index@(.nv.constant0._Z7prescanPiS_iii)
        /*008c*/ 	.short	0x0380
        /*008e*/ 	.short	0x001c


	//----- nvinfo : EIATTR_SW_WAR
	.align		4
.L_23:
        /*0090*/ 	.byte	0x04, 0x36
        /*0092*/ 	.short	(.L_25 - .L_24)
.L_24:
        /*0094*/ 	.word	0x00000008
.L_25:


//--------------------- .nv.callgraph             --------------------------
	.section	.nv.callgraph,"",@"SHT_CUDA_CALLGRAPH"
	.align	4
	.sectionentsize	8
	.align		4
        /*0000*/ 	.word	0x00000000
	.align		4
        /*0004*/ 	.word	0xffffffff
	.align		4
        /*0008*/ 	.word	0x00000000
	.align		4
        /*000c*/ 	.word	0xfffffffe
	.align		4
        /*0010*/ 	.word	0x00000000
	.align		4
        /*0014*/ 	.word	0xfffffffd
	.align		4
        /*0018*/ 	.word	0x00000000
	.align		4
        /*001c*/ 	.word	0xfffffffc


//--------------------- .text._Z7prescanPiS_iii   --------------------------
	.section	.text._Z7prescanPiS_iii,"ax",@progbits
	.align	128
        .global         _Z7prescanPiS_iii
        .type           _Z7prescanPiS_iii,@function
        .size           _Z7prescanPiS_iii,(.L_x_11 - _Z7prescanPiS_iii)
        .other          _Z7prescanPiS_iii,@"STO_CUDA_ENTRY STV_DEFAULT"
_Z7prescanPiS_iii:
.text._Z7prescanPiS_iii:
[----:B------:R-:W-:Y:S01]  /*0000*/  LDC R1, c[0x0][0x37c] ;  /* 0x0000df00ff017b82 */ /* 0x000fe20000000800 */
[----:B------:R-:W0:Y:S07]  /*0010*/  S2R R4, SR_TID.X ;  /* 0x0000000000047919 */ /* 0x000e2e0000002100 */
[----:B------:R-:W0:Y:S01]  /*0020*/  S2UR UR4, SR_CTAID.X ;  /* 0x00000000000479c3 */ /* 0x000e220000002500 */
[----:B------:R-:W1:Y:S01]  /*0030*/  LDCU UR6, c[0x0][0x390] ;  /* 0x00007200ff0677ac */ /* 0x000e620008000800 */
[----:B------:R-:W-:Y:S01]  /*0040*/  BSSY.RECONVERGENT B0, `(.L_x_0) ;  /* 0x000001a000007945 */ /* 0x000fe20003800200 */
[----:B------:R-:W2:Y:S05]  /*0050*/  LDCU UR7, c[0x0][0x398] ;  /* 0x00007300ff0777ac */ /* 0x000eaa0008000800 */
[----:B------:R-:W0:Y:S01]  /*0060*/  LDC R3, c[0x0][0x360] ;  /* 0x0000d800ff037b82 */ /* 0x000e220000000800 */
[----:B------:R-:W3:Y:S01]  /*0070*/  LDCU UR5, c[0x0][0x370] ;  /* 0x00006e00ff0577ac */ /* 0x000ee20008000800 */
[----:B------:R-:W4:Y:S01]  /*0080*/  LDCU UR10, c[0x0][0x390] ;  /* 0x00007200ff0a77ac */ /* 0x000f220008000800 */
[----:B------:R-:W0:Y:S01]  /*0090*/  LDCU.64 UR8, c[0x0][0x358] ;  /* 0x00006b00ff0877ac */ /* 0x000e220008000a00 */
[----:B--2---:R-:W-:-:S02]  /*00a0*/  IMAD.U32 R2, RZ, RZ, UR7 ;  /* 0x00000007ff027e24 */ /* 0x004fc4000f8e00ff */
[C---:B0-----:R-:W-:Y:S01]  /*00b0*/  IMAD R0, R3.reuse, UR4, R4 ;  /* 0x0000000403007c24 */ /* 0x041fe2000f8e0204 */
[----:B------:R-:W0:Y:S01]  /*00c0*/  LDCU UR4, c[0x0][0x394] ;  /* 0x00007280ff0477ac */ /* 0x000e220008000800 */
[----:B---3--:R-:W-:-:S03]  /*00d0*/  IMAD R3, R3, UR5, RZ ;  /* 0x0000000503037c24 */ /* 0x008fc6000f8e02ff */
[----:B-1----:R-:W-:-:S13]  /*00e0*/  ISETP.GE.U32.AND P0, PT, R0, UR6, PT ;  /* 0x0000000600007c0c */ /* 0x002fda000bf06070 */
[----:B----4-:R-:W-:Y:S05]  /*00f0*/  @P0 BRA `(.L_x_1) ;  /* 0x0000000000380947 */ /* 0x010fea0003800000 */
[----:B------:R-:W1:Y:S01]  /*0100*/  S2R R7, SR_CgaCtaId ;  /* 0x0000000000077919 */ /* 0x000e620000008800 */
[----:B------:R-:W2:Y:S01]  /*0110*/  LDC.64 R8, c[0x0][0x388] ;  /* 0x0000e200ff087b82 */ /* 0x000ea20000000a00 */
[----:B------:R-:W-:Y:S01]  /*0120*/  MOV R6, 0x400 ;  /* 0x0000040000067802 */ /* 0x000fe20000000f00 */
[----:B------:R-:W-:-:S03]  /*0130*/  IMAD.MOV.U32 R5, RZ, RZ, R0 ;  /* 0x000000ffff057224 */ /* 0x000fc600078e0000 */
[----:B-1----:R-:W-:-:S07]  /*0140*/  LEA R12, R7, R6, 0x18 ;  /* 0x00000006070c7211 */ /* 0x002fce00078ec0ff */
.L_x_2:
[----:B--2---:R-:W-:-:S06]  /*0150*/  IMAD.WIDE.U32 R6, R5, 0x4, R8 ;  /* 0x0000000405067825 */ /* 0x004fcc00078e0008 */
[----:B------:R-:W0:Y:S01]  /*0160*/  LDG.E R6, desc[UR8][R6.64] ;  /* 0x0000000806067981 */ /* 0x000e22000c1e1900 */
[----:B------:R-:W-:Y:S02]  /*0170*/  IMAD R11, R5, 0x4, R12 ;  /* 0x00000004050b7824 */ /* 0x000fe400078e020c */
[----:B------:R-:W-:Y:S01]  /*0180*/  IMAD.IADD R5, R3, 0x1, R5 ;  /* 0x0000000103057824 */ /* 0x000fe200078e0205 */
[----:B0-----:R-:W-:-:S04]  /*0190*/  ISETP.NE.AND P0, PT, R6, UR4, PT ;  /* 0x0000000406007c0c */ /* 0x001fc8000bf05270 */
[----:B------:R-:W-:Y:S02]  /*01a0*/  SEL R10, RZ, 0x1, P0 ;  /* 0x00000001ff0a7807 */ /* 0x000fe40000000000 */
[----:B------:R-:W-:-:S03]  /*01b0*/  ISETP.GE.U32.AND P0, PT, R5, UR6, PT ;  /* 0x0000000605007c0c */ /* 0x000fc6000bf06070 */
[----:B------:R1:W-:Y:S10]  /*01c0*/  STS [R11], R10 ;  /* 0x0000000a0b007388 */ /* 0x0003f40000000800 */
[----:B-1----:R-:W-:Y:S05]  /*01d0*/  @!P0 BRA `(.L_x_2) ;  /* 0xfffffffc00dc8947 */ /* 0x002fea000383ffff */
.L_x_1:
[----:B0-----:R-:W-:Y:S05]  /*01e0*/  BSYNC.RECONVERGENT B0 ;  /* 0x0000000000007941 */ /* 0x001fea0003800200 */
.L_x_0:
[----:B------:R-:W0:Y:S01]  /*01f0*/  LDCU UR4, c[0x0][0x398] ;  /* 0x00007300ff0477ac */ /* 0x000e220008000800 */
[----:B------:R-:W-:Y:S01]  /*0200*/  ISETP.GE.U32.AND P0, PT, R0, UR10, PT ;  /* 0x0000000a00007c0c */ /* 0x000fe2000bf06070 */
[----:B0-----:R-:W-:-:S09]  /*0210*/  UISETP.GT.AND UP0, UPT, UR4, UR6, UPT ;  /* 0x000000060400728c */ /* 0x001fd2000bf04270 */
[----:B------:R-:W-:Y:S05]  /*0220*/  BRA.U !UP0, `(.L_x_3) ;  /* 0x0000000108287547 */ /* 0x000fea000b800000 */
[----:B------:R-:W0:Y:S01]  /*0230*/  S2R R6, SR_CgaCtaId ;  /* 0x0000000000067919 */ /* 0x000e220000008800 */
[----:B------:R-:W1:Y:S01]  /*0240*/  LDCU UR5, c[0x0][0x390] ;  /* 0x00007200ff0577ac */ /* 0x000e620008000800 */
[----:B------:R-:W-:-:S04]  /*0250*/  MOV R5, 0x400 ;  /* 0x0000040000057802 */ /* 0x000fc80000000f00 */
[----:B0-----:R-:W-:Y:S01]  /*0260*/  LEA R7, R6, R5, 0x18 ;  /* 0x0000000506077211 */ /* 0x001fe200078ec0ff */
[----:B-1----:R-:W-:-:S07]  /*0270*/  IMAD.U32 R6, RZ, RZ, UR5 ;  /* 0x00000005ff067e24 */ /* 0x002fce000f8e00ff */
.L_x_4:
[----:B------:R-:W-:Y:S02]  /*0280*/  IMAD R5, R6, 0x4, R7 ;  /* 0x0000000406057824 */ /* 0x000fe400078e0207 */
[----:B------:R-:W-:-:S03]  /*0290*/  IMAD.IADD R6, R3, 0x1, R6 ;  /* 0x0000000103067824 */ /* 0x000fc600078e0206 */
[----:B------:R0:W-:Y:S02]  /*02a0*/  STS [R5], RZ ;  /* 0x000000ff05007388 */ /* 0x0001e40000000800 */
[----:B------:R-:W-:-:S13]  /*02b0*/  ISETP.GE.AND P1, PT, R6, UR4, PT ;  /* 0x0000000406007c0c */ /* 0x000fda000bf26270 */
[----:B0-----:R-:W-:Y:S05]  /*02c0*/  @!P1 BRA `(.L_x_4) ;  /* 0xfffffffc00ec9947 */ /* 0x001fea000383ffff */
.L_x_3:
[----:B------:R-:W-:-:S09]  /*02d0*/  UISETP.GE.AND UP0, UPT, UR4, 0x1, UPT ;  /* 0x000000010400788c */ /* 0x000fd2000bf06270 */
[----:B------:R-:W-:Y:S05]  /*02e0*/  BRA.U !UP0, `(.L_x_5) ;  /* 0x0000000108587547 */ /* 0x000fea000b800000 */
[----:B------:R-:W0:Y:S01]  /*02f0*/  S2UR UR5, SR_CgaCtaId ;  /* 0x00000000000579c3 */ /* 0x000e220000008800 */
[----:B------:R-:W-:Y:S01]  /*0300*/  USHF.L.U32 UR7, UR4, 0x1, URZ ;  /* 0x0000000104077899 */ /* 0x000fe200080006ff */
[----:B------:R-:W-:Y:S01]  /*0310*/  LEA R5, R4, 0x2, 0x1 ;  /* 0x0000000204057811 */ /* 0x000fe200078e08ff */
[----:B------:R-:W-:Y:S01]  /*0320*/  IMAD.MOV.U32 R6, RZ, RZ, 0x1 ;  /* 0x00000001ff067424 */ /* 0x000fe200078e00ff */
[----:B------:R-:W-:Y:S01]  /*0330*/  UMOV UR4, 0x400 ;  /* 0x0000040000047882 */ /* 0x000fe20000000000 */
[----:B------:R-:W1:Y:S02]  /*0340*/  LDCU UR6, c[0x0][0x398] ;  /* 0x00007300ff0677ac */ /* 0x000e640008000800 */
[----:B01----:R-:W-:-:S12]  /*0350*/  ULEA UR5, UR5, UR4, 0x18 ;  /* 0x0000000405057291 */ /* 0x003fd8000f8ec0ff */
.L_x_6:
[----:B------:R-:W-:Y:S01]  /*0360*/  IMAD R7, R5, R6, RZ ;  /* 0x0000000605077224 */ /* 0x000fe200078e02ff */
[----:B------:R-:W-:Y:S04]  /*0370*/  BAR.SYNC.DEFER_BLOCKING 0x0 ;  /* 0x0000000000007b1d */ /* 0x000fe80000010000 */
[----:B------:R-:W-:Y:S02]  /*0380*/  IADD3 R8, PT, PT, R7, -0x1, RZ ;  /* 0xffffffff07087810 */ /* 0x000fe40007ffe0ff */
[----:B------:R-:W-:Y:S02]  /*0390*/  UMOV UR4, UR6 ;  /* 0x0000000600047c82 */ /* 0x000fe40008000000 */
[----:B------:R-:W-:-:S13]  /*03a0*/  ISETP.GE.U32.AND P1, PT, R8, UR7, PT ;  /* 0x0000000708007c0c */ /* 0x000fda000bf26070 */
[----:B------:R-:W-:-:S05]  /*03b0*/  @!P1 IMAD.IADD R7, R7, 0x1, -R6 ;  /* 0x0000000107079824 */ /* 0x000fca00078e0a06 */
[----:B------:R-:W-:-:S05]  /*03c0*/  @!P1 LEA R7, R7, UR5, 0x2 ;  /* 0x0000000507079c11 */ /* 0x000fca000f8e10ff */
[C---:B------:R-:W-:Y:S02]  /*03d0*/  @!P1 IMAD R8, R6.reuse, 0x4, R7 ;  /* 0x0000000406089824 */ /* 0x040fe400078e0207 */
[----:B------:R-:W-:Y:S01]  /*03e0*/  @!P1 LDS R7, [R7+-0x4] ;  /* 0xfffffc0007079984 */ /* 0x000fe20000000800 */
[----:B------:R-:W-:-:S03]  /*03f0*/  IMAD.SHL.U32 R6, R6, 0x2, RZ ;  /* 0x0000000206067824 */ /* 0x000fc600078e00ff */
[----:B------:R-:W0:Y:S02]  /*0400*/  @!P1 LDS R10, [R8+-0x4] ;  /* 0xfffffc00080a9984 */ /* 0x000e240000000800 */
[----:B0-----:R-:W-:-:S05]  /*0410*/  @!P1 IMAD.IADD R9, R7, 0x1, R10 ;  /* 0x0000000107099824 */ /* 0x001fca00078e020a */
[----:B------:R0:W-:Y:S01]  /*0420*/  @!P1 STS [R8+-0x4], R9 ;  /* 0xfffffc0908009388 */ /* 0x0001e20000000800 */
[----:B------:R-:W-:-:S13]  /*0430*/  ISETP.GT.AND P1, PT, R6, UR4, PT ;  /* 0x0000000406007c0c */ /* 0x000fda000bf24270 */
[----:B0-----:R-:W-:Y:S05]  /*0440*/  @!P1 BRA `(.L_x_6) ;  /* 0xfffffffc00c49947 */ /* 0x001fea000383ffff */
.L_x_5:
[----:B------:R-:W-:-:S09]  /*0450*/  UISETP.GE.AND UP0, UPT, UR4, 0x2, UPT ;  /* 0x000000020400788c */ /* 0x000fd2000bf06270 */
[----:B------:R-:W-:Y:S05]  /*0460*/  BRA.U !UP0, `(.L_x_7) ;  /* 0x00000001084c7547 */ /* 0x000fea000b800000 */
[----:B------:R-:W0:Y:S01]  /*0470*/  S2UR UR6, SR_CgaCtaId ;  /* 0x00000000000679c3 */ /* 0x000e220000008800 */
[----:B------:R-:W-:Y:S01]  /*0480*/  LEA R8, R4, 0x2, 0x1 ;  /* 0x0000000204087811 */ /* 0x000fe200078e08ff */
[----:B------:R-:W-:Y:S01]  /*0490*/  UMOV UR5, 0x400 ;  /* 0x0000040000057882 */ /* 0x000fe20000000000 */
[----:B------:R-:W-:Y:S02]  /*04a0*/  USHF.L.U32 UR4, UR4, 0x1, URZ ;  /* 0x0000000104047899 */ /* 0x000fe400080006ff */
[----:B0-----:R-:W-:-:S12]  /*04b0*/  ULEA UR5, UR6, UR5, 0x18 ;  /* 0x0000000506057291 */ /* 0x001fd8000f8ec0ff */
.L_x_8:
[----:B------:R-:W-:Y:S01]  /*04c0*/  SHF.R.U32.HI R9, RZ, 0x1, R2 ;  /* 0x00000001ff097819 */ /* 0x000fe20000011602 */
[----:B------:R-:W-:Y:S04]  /*04d0*/  BAR.SYNC.DEFER_BLOCKING 0x0 ;  /* 0x0000000000007b1d */ /* 0x000fe80000010000 */
[----:B------:R-:W-:-:S05]  /*04e0*/  IMAD R4, R8, R9, RZ ;  /* 0x0000000908047224 */ /* 0x000fca00078e02ff */
[----:B------:R-:W-:-:S04]  /*04f0*/  IADD3 R5, PT, PT, R4, -0x1, R9 ;  /* 0xffffffff04057810 */ /* 0x000fc80007ffe009 */
[----:B------:R-:W-:-:S13]  /*0500*/  ISETP.GE.U32.AND P1, PT, R5, UR4, PT ;  /* 0x0000000405007c0c */ /* 0x000fda000bf26070 */
[----:B------:R-:W-:-:S04]  /*0510*/  @!P1 LEA R4, R4, UR5, 0x2 ;  /* 0x0000000504049c11 */ /* 0x000fc8000f8e10ff */
[----:B------:R-:W-:Y:S02]  /*0520*/  @!P1 LEA R5, R9, R4, 0x2 ;  /* 0x0000000409059211 */ /* 0x000fe400078e10ff */
[----:B------:R-:W-:Y:S04]  /*0530*/  @!P1 LDS R4, [R4+-0x4] ;  /* 0xfffffc0004049984 */ /* 0x000fe80000000800 */
[----:B------:R-:W0:Y:S02]  /*0540*/  @!P1 LDS R7, [R5+-0x4] ;  /* 0xfffffc0005079984 */ /* 0x000e240000000800 */
[----:B0-----:R-:W-:-:S05]  /*0550*/  @!P1 IMAD.IADD R6, R4, 0x1, R7 ;  /* 0x0000000104069824 */ /* 0x001fca00078e0207 */
[----:B------:R0:W-:Y:S01]  /*0560*/  @!P1 STS [R5+-0x4], R6 ;  /* 0xfffffc0605009388 */ /* 0x0001e20000000800 */
[----:B------:R-:W-:Y:S01]  /*0570*/  ISETP.GT.U32.AND P1, PT, R2, 0x3, PT ;  /* 0x000000030200780c */ /* 0x000fe20003f24070 */
[----:B------:R-:W-:-:S12]  /*0580*/  IMAD.MOV.U32 R2, RZ, RZ, R9 ;  /* 0x000000ffff027224 */ /* 0x000fd800078e0009 */
[----:B0-----:R-:W-:Y:S05]  /*0590*/  @P1 BRA `(.L_x_8) ;  /* 0xfffffffc00c81947 */ /* 0x001fea000383ffff */
.L_x_7:
[----:B------:R-:W-:Y:S06]  /*05a0*/  BAR.SYNC.DEFER_BLOCKING 0x0 ;  /* 0x0000000000007b1d */ /* 0x000fec0000010000 */
[----:B------:R-:W-:Y:S05]  /*05b0*/  @P0 EXIT ;  /* 0x000000000000094d */ /* 0x000fea0003800000 */
[----:B------:R-:W0:Y:S01]  /*05c0*/  S2UR UR5, SR_CgaCtaId ;  /* 0x00000000000579c3 */ /* 0x000e220000008800 */
[----:B------:R-:W-:-:S07]  /*05d0*/  UMOV UR4, 0x400 ;  /* 0x0000040000047882 */ /* 0x000fce0000000000 */
[----:B------:R-:W1:Y:S01]  /*05e0*/  LDC.64 R6, c[0x0][0x380] ;  /* 0x0000e000ff067b82 */ /* 0x000e620000000a00 */
[----:B0-----:R-:W-:-:S12]  /*05f0*/  ULEA UR4, UR5, UR4, 0x18 ;  /* 0x0000000405047291 */ /* 0x001fd8000f8ec0ff */
.L_x_9:
[C---:B------:R-:W-:Y:S01]  /*0600*/  LEA R2, R0.reuse, UR4, 0x2 ;  /* 0x0000000400027c11 */ /* 0x040fe2000f8e10ff */
[----:B01----:R-:W-:-:S04]  /*0610*/  IMAD.WIDE.U32 R4, R0, 0x4, R6 ;  /* 0x0000000400047825 */ /* 0x003fc800078e0006 */
[----:B------:R-:W0:Y:S01]  /*0620*/  LDS R9, [R2] ;  /* 0x0000000002097984 */ /* 0x000e220000000800 */
[----:B------:R-:W-:-:S05]  /*0630*/  IMAD.IADD R0, R3, 0x1, R0 ;  /* 0x0000000103007824 */ /* 0x000fca00078e0200 */
[----:B------:R-:W-:Y:S01]  /*0640*/  ISETP.GE.U32.AND P0, PT, R0, UR10, PT ;  /* 0x0000000a00007c0c */ /* 0x000fe2000bf06070 */
[----:B0-----:R0:W-:-:S12]  /*0650*/  STG.E desc[UR8][R4.64], R9 ;  /* 0x0000000904007986 */ /* 0x0011d8000c101908 */
[----:B------:R-:W-:Y:S05]  /*0660*/  @!P0 BRA `(.L_x_9) ;  /* 0xfffffffc00e48947 */ /* 0x000fea000383ffff */
[----:B------:R-:W-:Y:S05]  /*0670*/  EXIT ;  /* 0x000000000000794d */ /* 0x000fea0003800000 */
.L_x_10:
[----:B------:R-:W-:-:S00]  /*0680*/  BRA `(.L_x_10) ;  /* 0xfffffffc00fc7947 */ /* 0x000fc0000383ffff */
[----:B------:R-:W-:-:S00]  /*0690*/  NOP ;  /* 0x0000000000007918 */ /* 0x000fc00000000000 */
        /* <DEDUP_REMOVED lines=14> */
.L_x_11:


//--------------------- .nv.shared._Z7prescanPiS_iii --------------------------
	.section	.nv.shared._Z7prescanPiS_iii,"aw",@nobits
	.sectionflags	@""
	.align	16
	.zero		1024


//--------------------- .nv.shared.reserved.0     --------------------------
	.section	.nv.shared.reserved.0,"aw",@nobits
	.weak		__nv_reservedSMEM_offset_0_alias
	.size		__nv_reservedSMEM_offset_0_alias, 0, 64
	.other		__nv_reservedSMEM_offset_0_alias,@"STO_CUDA_RESERVED_SHARED STV_DEFAULT"
__nv_reservedSMEM_offset_0_alias:
	.zero		0
	.zero		64


//--------------------- .nv.constant0._Z7prescanPiS_iii --------------------------
	.section	.nv.constant0._Z7prescanPiS_iii,"a",@progbits
	.sectionflags	@""
	.align	4
.nv.constant0._Z7prescanPiS_iii:
	.zero		924


//--------------------- SYMBOLS --------------------------

	.type		.nv.reservedSmem.offset0,@object
	.size		.nv.reservedSmem.offset0,0x4
	.type		.nv.reservedSmem.cap,@object
	.size		.nv.reservedSmem.cap,0x4
